//
// Generated by NVIDIA NVVM Compiler
//
// Compiler Build ID: CL-36424714
// Cuda compilation tools, release 13.0, V13.0.88
// Based on NVVM 20.0.0
//

.version 9.0
.target sm_100
.address_size 64

	// .globl	bit_rev_kernel
// _ZZ14bit_rev_kernelE4temp has been demoted

.visible .entry bit_rev_kernel(
	.param .u64 .ptr .align 1 bit_rev_kernel_param_0,
	.param .u32 bit_rev_kernel_param_1
)
{
	.reg .pred 	%p<3>;
	.reg .b32 	%r<33>;
	.reg .b64 	%rd<7>;
	// demoted variable
	.shared .align 4 .b8 _ZZ14bit_rev_kernelE4temp[4096];
	ld.param.u64 	%rd2, [bit_rev_kernel_param_0];
	ld.param.u32 	%r4, [bit_rev_kernel_param_1];
	mov.u32 	%r1, %ctaid.x;
	brev.b32 	%r5, %r1;
	sub.s32 	%r6, 32, %r4;
	shr.u32 	%r2, %r5, %r6;
	setp.gt.s32 	%p1, %r1, %r2;
	@%p1 bra 	$L__BB0_3;
	mov.u32 	%r7, %tid.y;
	brev.b32 	%r8, %r7;
	shr.u32 	%r9, %r8, 27;
	mov.u32 	%r10, %tid.x;
	brev.b32 	%r11, %r10;
	cvta.to.global.u64 	%rd3, %rd2;
	add.s32 	%r12, %r4, 5;
	shl.b32 	%r13, %r7, %r12;
	shl.b32 	%r14, %r1, 5;
	or.b32  	%r15, %r14, %r10;
	or.b32  	%r16, %r15, %r13;
	mul.wide.s32 	%rd4, %r16, 4;
	add.s64 	%rd1, %rd3, %rd4;
	ld.global.u32 	%r17, [%rd1];
	shr.u32 	%r18, %r11, 22;
	and.b32  	%r19, %r18, 992;
	or.b32  	%r20, %r19, %r9;
	shl.b32 	%r21, %r20, 2;
	mov.u32 	%r22, _ZZ14bit_rev_kernelE4temp;
	add.s32 	%r3, %r22, %r21;
	st.shared.u32 	[%r3], %r17;
	bar.sync 	0;
	shl.b32 	%r23, %r2, 5;
	or.b32  	%r24, %r10, %r23;
	or.b32  	%r25, %r24, %r13;
	mul.wide.s32 	%rd5, %r25, 4;
	add.s64 	%rd6, %rd3, %rd5;
	ld.global.u32 	%r26, [%rd6];
	shl.b32 	%r27, %r10, 2;
	shl.b32 	%r28, %r7, 7;
	or.b32  	%r29, %r28, %r27;
	add.s32 	%r30, %r22, %r29;
	ld.shared.u32 	%r31, [%r30];
	st.global.u32 	[%rd6], %r31;
	st.shared.u32 	[%r30], %r26;
	setp.eq.s32 	%p2, %r1, %r2;
	@%p2 bra 	$L__BB0_3;
	bar.sync 	0;
	ld.shared.u32 	%r32, [%r3];
	st.global.u32 	[%rd1], %r32;
$L__BB0_3:
	ret;

}


// ===== COMPILED SASS (sm_100) =====

	.target	sm_100

	.elftype	@"ET_EXEC"


//--------------------- .note.nv.tkinfo           --------------------------
	.section	.note.nv.tkinfo,"",@"SHT_NOTE"
	.sectionflags	@"SHF_NOTE_NV_TKINFO"
	.tkinfo
        /*0018*/ 	.word	0x00000002
        /*0030*/ 	.string	""
        /*0030*/ 	.string	"ptxas"
        /*0030*/ 	.string	"Cuda compilation tools, release 13.0, V13.0.88"
        /*0030*/ 	.string	"Build cuda_13.0.r13.0/compiler.36424714_0"
        /*0030*/ 	.string	"-arch sm_100 -m 64 "



//--------------------- .note.nv.cuinfo           --------------------------
	.section	.note.nv.cuinfo,"",@"SHT_NOTE"
	.sectionflags	@"SHF_NOTE_NV_CUINFO"
        /*0018*/ 	.short	0x0002
        /*001a*/ 	.short	0x0064
        /*001c*/ 	.short	0x0082
	.zero		2


//--------------------- .nv.info                  --------------------------
	.section	.nv.info,"",@"SHT_CUDA_INFO"
	.align	4


	//----- nvinfo : EIATTR_REGCOUNT
	.align		4
        /*0000*/ 	.byte	0x04, 0x2f
        /*0002*/ 	.short	(.L_1 - .L_0)
	.align		4
.L_0:
        /*0004*/ 	.word	index@(bit_rev_kernel)
        /*0008*/ 	.word	0x00000010


	//----- nvinfo : EIATTR_FRAME_SIZE
	.align		4
.L_1:
        /*000c*/ 	.byte	0x04, 0x11
        /*000e*/ 	.short	(.L_3 - .L_2)
	.align		4
.L_2:
        /*0010*/ 	.word	index@(bit_rev_kernel)
        /*0014*/ 	.word	0x00000000


	//----- nvinfo : EIATTR_MIN_STACK_SIZE
	.align		4
.L_3:
        /*0018*/ 	.byte	0x04, 0x12
        /*001a*/ 	.short	(.L_5 - .L_4)
	.align		4
.L_4:
        /*001c*/ 	.word	index@(bit_rev_kernel)
        /*0020*/ 	.word	0x00000000
.L_5:


//--------------------- .nv.compat                --------------------------
	.section	.nv.compat,"",@"SHT_CUDA_COMPAT_INFO"
	.align	4
        /*0000*/ 	.byte	0x02, 0x09, 0x00, 0x00, 0x02, 0x02, 0x01, 0x00, 0x02, 0x05, 0x05, 0x00, 0x03, 0x07, 0x01, 0x01
        /*0010*/ 	.byte	0x02, 0x03, 0x00, 0x00, 0x02, 0x06, 0x01, 0x00, 0x04, 0x0b, 0x08, 0x00, 0x09, 0x00, 0x00, 0x00
        /*0020*/ 	.byte	0x00, 0x00, 0x00, 0x00


//--------------------- .nv.info.bit_rev_kernel   --------------------------
	.section	.nv.info.bit_rev_kernel,"",@"SHT_CUDA_INFO"
	.sectionflags	@""
	.align	4


	//----- nvinfo : EIATTR_CUDA_API_VERSION
	.align		4
        /*0000*/ 	.byte	0x04, 0x37
        /*0002*/ 	.short	(.L_7 - .L_6)
.L_6:
        /*0004*/ 	.word	0x00000082


	//----- nvinfo : EIATTR_KPARAM_INFO
	.align		4
.L_7:
        /*0008*/ 	.byte	0x04, 0x17
        /*000a*/ 	.short	(.L_9 - .L_8)
.L_8:
        /*000c*/ 	.word	0x00000000
        /*0010*/ 	.short	0x0001
        /*0012*/ 	.short	0x0008
        /*0014*/ 	.byte	0x00, 0xf0, 0x11, 0x00


	//----- nvinfo : EIATTR_KPARAM_INFO
	.align		4
.L_9:
        /*0018*/ 	.byte	0x04, 0x17
        /*001a*/ 	.short	(.L_11 - .L_10)
.L_10:
        /*001c*/ 	.word	0x00000000
        /*0020*/ 	.short	0x0000
        /*0022*/ 	.short	0x0000
        /*0024*/ 	.byte	0x00, 0xf5, 0x21, 0x00


	//----- nvinfo : EIATTR_SPARSE_MMA_MASK
	.align		4
.L_11:
        /*0028*/ 	.byte	0x03, 0x50
        /*002a*/ 	.short	0x0000


	//----- nvinfo : EIATTR_MAXREG_COUNT
	.align		4
        /*002c*/ 	.byte	0x03, 0x1b
        /*002e*/ 	.short	0x00ff


	//----- nvinfo : EIATTR_NUM_BARRIERS
	.align		4
        /*0030*/ 	.byte	0x02, 0x4c
        /*0032*/ 	.byte	0x01
	.zero		1


	//----- nvinfo : EIATTR_MERCURY_ISA_VERSION
	.align		4
        /*0034*/ 	.byte	0x03, 0x5f
        /*0036*/ 	.short	0x0101


	//----- nvinfo : EIATTR_VRC_CTA_INIT_COUNT
	.align		4
        /*0038*/ 	.byte	0x02, 0x4a
	.zero		1
	.zero		1


	//----- nvinfo : EIATTR_EXIT_INSTR_OFFSETS
	.align		4
        /*003c*/ 	.byte	0x04, 0x1c
        /*003e*/ 	.short	(.L_13 - .L_12)


	//   ....[0]....
.L_12:
        /*0040*/ 	.word	0x00000070


	//   ....[1]....
        /*0044*/ 	.word	0x00000280


	//   ....[2]....
        /*0048*/ 	.word	0x000002c0


	//----- nvinfo : EIATTR_CBANK_PARAM_SIZE
	.align		4
.L_13:
        /*004c*/ 	.byte	0x03, 0x19
        /*004e*/ 	.short	0x000c


	//----- nvinfo : EIATTR_PARAM_CBANK
	.align		4
        /*0050*/ 	.byte	0x04, 0x0a
        /*0052*/ 	.short	(.L_15 - .L_14)
	.align		4
.L_14:
        /*0054*/ 	.word	index@(.nv.constant0.bit_rev_kernel)
        /*0058*/ 	.short	0x0380
        /*005a*/ 	.short	0x000c


	//----- nvinfo : EIATTR_SW_WAR
	.align		4
.L_15:
        /*005c*/ 	.byte	0x04, 0x36
        /*005e*/ 	.short	(.L_17 - .L_16)
.L_16:
        /*0060*/ 	.word	0x00000008
.L_17:


//--------------------- .nv.callgraph             --------------------------
	.section	.nv.callgraph,"",@"SHT_CUDA_CALLGRAPH"
	.align	4
	.sectionentsize	8
	.align		4
        /*0000*/ 	.word	0x00000000
	.align		4
        /*0004*/ 	.word	0xffffffff
	.align		4
        /*0008*/ 	.word	0x00000000
	.align		4
        /*000c*/ 	.word	0xfffffffe
	.align		4
        /*0010*/ 	.word	0x00000000
	.align		4
        /*0014*/ 	.word	0xfffffffd
	.align		4
        /*0018*/ 	.word	0x00000000
	.align		4
        /*001c*/ 	.word	0xfffffffc


//--------------------- .text.bit_rev_kernel      --------------------------
	.section	.text.bit_rev_kernel,"ax",@progbits
	.align	128
        .global         bit_rev_kernel
        .type           bit_rev_kernel,@function
        .size           bit_rev_kernel,(.L_x_1 - bit_rev_kernel)
        .other          bit_rev_kernel,@"STO_CUDA_ENTRY STV_DEFAULT"
bit_rev_kernel:
.text.bit_rev_kernel:
[----:B------:R-:W-:Y:S01]  /*0000*/  LDC R1, c[0x0][0x37c] ;  /* 0x0000df00ff017b82 */ /* 0x000fe20000000800 */
[----:B------:R-:W0:Y:S07]  /*0010*/  S2R R0, SR_CTAID.X ;  /* 0x0000000000007919 */ /* 0x000e2e0000002500 */
[----:B------:R-:W1:Y:S02]  /*0020*/  LDC R4, c[0x0][0x388] ;  /* 0x0000e200ff047b82 */ /* 0x000e640000000800 */
[----:B-1----:R-:W-:Y:S01]  /*0030*/  IADD3 R3, PT, PT, -R4, 0x20, RZ ;  /* 0x0000002004037810 */ /* 0x002fe20007ffe1ff */
[----:B0-----:R-:W0:Y:S03]  /*0040*/  BREV R2, R0 ;  /* 0x0000000000027301 */ /* 0x001e260000000000 */
[----:B0-----:R-:W-:-:S04]  /*0050*/  SHF.R.U32.HI R7, RZ, R3, R2 ;  /* 0x00000003ff077219 */ /* 0x001fc80000011602 */
[----:B------:R-:W-:-:S13]  /*0060*/  ISETP.GT.AND P0, PT, R0, R7, PT ;  /* 0x000000070000720c */ /* 0x000fda0003f04270 */
[----:B------:R-:W-:Y:S05]  /*0070*/  @P0 EXIT ;  /* 0x000000000000094d */ /* 0x000fea0003800000 */
[----:B------:R-:W0:Y:S01]  /*0080*/  S2R R13, SR_TID.Y ;  /* 0x00000000000d7919 */ /* 0x000e220000002200 */
[----:B------:R-:W1:Y:S01]  /*0090*/  LDC.64 R2, c[0x0][0x380] ;  /* 0x0000e000ff027b82 */ /* 0x000e620000000a00 */
[----:B------:R-:W-:Y:S01]  /*00a0*/  VIADD R4, R4, 0x5 ;  /* 0x0000000504047836 */ /* 0x000fe20000000000 */
[----:B------:R-:W2:Y:S01]  /*00b0*/  LDCU.64 UR6, c[0x0][0x358] ;  /* 0x00006b00ff0677ac */ /* 0x000ea20008000a00 */
[----:B------:R-:W3:Y:S01]  /*00c0*/  S2R R12, SR_TID.X ;  /* 0x00000000000c7919 */ /* 0x000ee20000002100 */
[----:B------:R-:W-:Y:S02]  /*00d0*/  IMAD.SHL.U32 R6, R0, 0x20, RZ ;  /* 0x0000002000067824 */ /* 0x000fe400078e00ff */
[----:B0-----:R-:W-:-:S04]  /*00e0*/  SHF.L.U32 R9, R13, R4, RZ ;  /* 0x000000040d097219 */ /* 0x001fc800000006ff */
[----:B---3--:R-:W-:-:S05]  /*00f0*/  LOP3.LUT R5, R9, R6, R12, 0xfe, !PT ;  /* 0x0000000609057212 */ /* 0x008fca00078efe0c */
[----:B-1----:R-:W-:-:S05]  /*0100*/  IMAD.WIDE R4, R5, 0x4, R2 ;  /* 0x0000000405047825 */ /* 0x002fca00078e0202 */
[----:B--2---:R-:W2:Y:S01]  /*0110*/  LDG.E R10, desc[UR6][R4.64] ;  /* 0x00000006040a7981 */ /* 0x004ea2000c1e1900 */
[----:B------:R-:W0:Y:S01]  /*0120*/  S2UR UR5, SR_CgaCtaId ;  /* 0x00000000000579c3 */ /* 0x000e220000008800 */
[----:B------:R-:W1:Y:S01]  /*0130*/  BREV R8, R12 ;  /* 0x0000000c00087301 */ /* 0x000e620000000000 */
[----:B------:R-:W-:-:S07]  /*0140*/  UMOV UR4, 0x400 ;  /* 0x0000040000047882 */ /* 0x000fce0000000000 */
[----:B------:R-:W3:Y:S01]  /*0150*/  BREV R6, R13 ;  /* 0x0000000d00067301 */ /* 0x000ee20000000000 */
[----:B-1----:R-:W-:-:S04]  /*0160*/  SHF.R.U32.HI R8, RZ, 0x16, R8 ;  /* 0x00000016ff087819 */ /* 0x002fc80000011608 */
[----:B------:R-:W-:Y:S01]  /*0170*/  LOP3.LUT R11, R8, 0x3e0, RZ, 0xc0, !PT ;  /* 0x000003e0080b7812 */ /* 0x000fe200078ec0ff */
[----:B------:R-:W-:Y:S01]  /*0180*/  IMAD.SHL.U32 R8, R7, 0x20, RZ ;  /* 0x0000002007087824 */ /* 0x000fe200078e00ff */
[----:B0-----:R-:W-:Y:S02]  /*0190*/  ULEA UR4, UR5, UR4, 0x18 ;  /* 0x0000000405047291 */ /* 0x001fe4000f8ec0ff */
[----:B---3--:R-:W-:Y:S02]  /*01a0*/  LEA.HI R6, R6, R11, RZ, 0x5 ;  /* 0x0000000b06067211 */ /* 0x008fe400078f28ff */
[----:B------:R-:W-:Y:S02]  /*01b0*/  LOP3.LUT R11, R9, R12, R8, 0xfe, !PT ;  /* 0x0000000c090b7212 */ /* 0x000fe400078efe08 */
[----:B------:R-:W-:-:S03]  /*01c0*/  LEA R9, R6, UR4, 0x2 ;  /* 0x0000000406097c11 */ /* 0x000fc6000f8e10ff */
[----:B------:R-:W-:Y:S02]  /*01d0*/  IMAD.WIDE R2, R11, 0x4, R2 ;  /* 0x000000040b027825 */ /* 0x000fe400078e0202 */
[----:B--2---:R-:W-:Y:S01]  /*01e0*/  STS [R9], R10 ;  /* 0x0000000a09007388 */ /* 0x004fe20000000800 */
[----:B------:R-:W-:Y:S06]  /*01f0*/  BAR.SYNC.DEFER_BLOCKING 0x0 ;  /* 0x0000000000007b1d */ /* 0x000fec0000010000 */
[----:B------:R-:W2:Y:S01]  /*0200*/  LDG.E R6, desc[UR6][R2.64] ;  /* 0x0000000602067981 */ /* 0x000ea2000c1e1900 */
[----:B------:R-:W-:Y:S01]  /*0210*/  IMAD.SHL.U32 R8, R12, 0x4, RZ ;  /* 0x000000040c087824 */ /* 0x000fe200078e00ff */
[----:B------:R-:W-:Y:S01]  /*0220*/  ISETP.NE.AND P0, PT, R0, R7, PT ;  /* 0x000000070000720c */ /* 0x000fe20003f05270 */
[----:B------:R-:W-:-:S05]  /*0230*/  IMAD.SHL.U32 R11, R13, 0x80, RZ ;  /* 0x000000800d0b7824 */ /* 0x000fca00078e00ff */
[----:B------:R-:W-:-:S05]  /*0240*/  LOP3.LUT R11, R11, R8, RZ, 0xfc, !PT ;  /* 0x000000080b0b7212 */ /* 0x000fca00078efcff */
[----:B------:R-:W0:Y:S04]  /*0250*/  LDS R13, [R11+UR4] ;  /* 0x000000040b0d7984 */ /* 0x000e280008000800 */
[----:B0-----:R0:W-:Y:S04]  /*0260*/  STG.E desc[UR6][R2.64], R13 ;  /* 0x0000000d02007986 */ /* 0x0011e8000c101906 */
[----:B--2---:R0:W-:Y:S01]  /*0270*/  STS [R11+UR4], R6 ;  /* 0x000000060b007988 */ /* 0x0041e20008000804 */
[----:B------:R-:W-:Y:S05]  /*0280*/  @!P0 EXIT ;  /* 0x000000000000894d */ /* 0x000fea0003800000 */
[----:B------:R-:W-:Y:S06]  /*0290*/  BAR.SYNC.DEFER_BLOCKING 0x0 ;  /* 0x0000000000007b1d */ /* 0x000fec0000010000 */
[----:B------:R-:W1:Y:S04]  /*02a0*/  LDS R9, [R9] ;  /* 0x0000000009097984 */ /* 0x000e680000000800 */
[----:B-1----:R-:W-:Y:S01]  /*02b0*/  STG.E desc[UR6][R4.64], R9 ;  /* 0x0000000904007986 */ /* 0x002fe2000c101906 */
[----:B------:R-:W-:Y:S05]  /*02c0*/  EXIT ;  /* 0x000000000000794d */ /* 0x000fea0003800000 */
.L_x_0:
[----:B------:R-:W-:-:S00]  /*02d0*/  BRA `(.L_x_0) ;  /* 0xfffffffc00fc7947 */ /* 0x000fc0000383ffff */
[----:B------:R-:W-:-:S00]  /*02e0*/  NOP ;  /* 0x0000000000007918 */ /* 0x000fc00000000000 */
        /* <DEDUP_REMOVED lines=9> */
.L_x_1:


//--------------------- .nv.shared.bit_rev_kernel --------------------------
	.section	.nv.shared.bit_rev_kernel,"aw",@nobits
	.sectionflags	@""
	.align	4
.nv.shared.bit_rev_kernel:
	.zero		5120


//--------------------- .nv.shared.reserved.0     --------------------------
	.section	.nv.shared.reserved.0,"aw",@nobits
	.weak		__nv_reservedSMEM_offset_0_alias
	.size		__nv_reservedSMEM_offset_0_alias, 0, 64
	.other		__nv_reservedSMEM_offset_0_alias,@"STO_CUDA_RESERVED_SHARED STV_DEFAULT"
__nv_reservedSMEM_offset_0_alias:
	.zero		0
	.zero		64


//--------------------- .nv.constant0.bit_rev_kernel --------------------------
	.section	.nv.constant0.bit_rev_kernel,"a",@progbits
	.sectionflags	@""
	.align	4
.nv.constant0.bit_rev_kernel:
	.zero		908


//--------------------- SYMBOLS --------------------------

	.type		.nv.reservedSmem.offset0,@object
	.size		.nv.reservedSmem.offset0,0x4
	.type		.nv.reservedSmem.cap,@object
	.size		.nv.reservedSmem.cap,0x4
